	.headerflags	@"EF_CUDA_TEXMODE_UNIFIED EF_CUDA_64BIT_ADDRESS EF_CUDA_ACCELERATORS EF_CUDA_SM90 EF_CUDA_VIRTUAL_SM(EF_CUDA_SM90)"
	.elftype	@"ET_EXEC"


//--------------------- .nv.info                  --------------------------
	.section	.nv.info,"",@"SHT_CUDA_INFO"
	.align	4


	//----- nvinfo : EIATTR_REGCOUNT
	.align		4
        /*0000*/ 	.byte	0x04, 0x2f
        /*0002*/ 	.short	(.L_1 - .L_0)
	.align		4
.L_0:
        /*0004*/ 	.word	index@(triton_poi_fused_add_native_layer_norm_7)
        /*0008*/ 	.word	0x00000020


	//----- nvinfo : EIATTR_MIN_STACK_SIZE
	.align		4
.L_1:
        /*000c*/ 	.byte	0x04, 0x12
        /*000e*/ 	.short	(.L_3 - .L_2)
	.align		4
.L_2:
        /*0010*/ 	.word	index@(triton_poi_fused_add_native_layer_norm_7)
        /*0014*/ 	.word	0x00000000


	//----- nvinfo : EIATTR_FRAME_SIZE
	.align		4
.L_3:
        /*0018*/ 	.byte	0x04, 0x11
        /*001a*/ 	.short	(.L_5 - .L_4)
	.align		4
.L_4:
        /*001c*/ 	.word	index@(triton_poi_fused_add_native_layer_norm_7)
        /*0020*/ 	.word	0x00000000


	//----- nvinfo : EIATTR_MIN_STACK_SIZE
	.align		4
.L_5:
        /*0024*/ 	.byte	0x04, 0x12
        /*0026*/ 	.short	(.L_7 - .L_6)
	.align		4
.L_6:
        /*0028*/ 	.word	index@(triton_poi_fused_add_native_layer_norm_7)
        /*002c*/ 	.word	0x00000000
.L_7:


//--------------------- .nv.info.triton_poi_fused_add_native_layer_norm_7 --------------------------
	.section	.nv.info.triton_poi_fused_add_native_layer_norm_7,"",@"SHT_CUDA_INFO"
	.sectionflags	@""
	.align	4


	//----- nvinfo : EIATTR_CUDA_API_VERSION
	.align		4
        /*0000*/ 	.byte	0x04, 0x37
        /*0002*/ 	.short	(.L_9 - .L_8)
.L_8:
        /*0004*/ 	.word	0x0000007c


	//----- nvinfo : EIATTR_KPARAM_INFO
	.align		4
.L_9:
        /*0008*/ 	.byte	0x04, 0x17
        /*000a*/ 	.short	(.L_11 - .L_10)
.L_10:
        /*000c*/ 	.word	0x00000000
        /*0010*/ 	.short	0x0004
        /*0012*/ 	.short	0x0020
        /*0014*/ 	.byte	0x00, 0xf0, 0x11, 0x00


	//----- nvinfo : EIATTR_KPARAM_INFO
	.align		4
.L_11:
        /*0018*/ 	.byte	0x04, 0x17
        /*001a*/ 	.short	(.L_13 - .L_12)
.L_12:
        /*001c*/ 	.word	0x00000000
        /*0020*/ 	.short	0x0003
        /*0022*/ 	.short	0x0018
        /*0024*/ 	.byte	0x00, 0xf4, 0x21, 0x00


	//----- nvinfo : EIATTR_KPARAM_INFO
	.align		4
.L_13:
        /*0028*/ 	.byte	0x04, 0x17
        /*002a*/ 	.short	(.L_15 - .L_14)
.L_14:
        /*002c*/ 	.word	0x00000000
        /*0030*/ 	.short	0x0002
        /*0032*/ 	.short	0x0010
        /*0034*/ 	.byte	0x00, 0xf4, 0x21, 0x00


	//----- nvinfo : EIATTR_KPARAM_INFO
	.align		4
.L_15:
        /*0038*/ 	.byte	0x04, 0x17
        /*003a*/ 	.short	(.L_17 - .L_16)
.L_16:
        /*003c*/ 	.word	0x00000000
        /*0040*/ 	.short	0x0001
        /*0042*/ 	.short	0x0008
        /*0044*/ 	.byte	0x00, 0xf4, 0x21, 0x00


	//----- nvinfo : EIATTR_KPARAM_INFO
	.align		4
.L_17:
        /*0048*/ 	.byte	0x04, 0x17
        /*004a*/ 	.short	(.L_19 - .L_18)
.L_18:
        /*004c*/ 	.word	0x00000000
        /*0050*/ 	.short	0x0000
        /*0052*/ 	.short	0x0000
        /*0054*/ 	.byte	0x00, 0xf4, 0x21, 0x00


	//----- nvinfo : EIATTR_SPARSE_MMA_MASK
	.align		4
.L_19:
        /*0058*/ 	.byte	0x03, 0x50
        /*005a*/ 	.short	0x0000


	//----- nvinfo : EIATTR_MAXREG_COUNT
	.align		4
        /*005c*/ 	.byte	0x03, 0x1b
        /*005e*/ 	.short	0x00ff


	//----- nvinfo : EIATTR_EXIT_INSTR_OFFSETS
	.align		4
        /*0060*/ 	.byte	0x04, 0x1c
        /*0062*/ 	.short	(.L_21 - .L_20)


	//   ....[0]....
.L_20:
        /*0064*/ 	.word	0x00000670


	//   ....[1]....
        /*0068*/ 	.word	0x000006b0


	//----- nvinfo : EIATTR_REQNTID
	.align		4
.L_21:
        /*006c*/ 	.byte	0x04, 0x10
        /*006e*/ 	.short	(.L_23 - .L_22)
.L_22:
        /*0070*/ 	.word	0x00000080
        /*0074*/ 	.word	0x00000001
        /*0078*/ 	.word	0x00000001


	//----- nvinfo : EIATTR_CBANK_PARAM_SIZE
	.align		4
.L_23:
        /*007c*/ 	.byte	0x03, 0x19
        /*007e*/ 	.short	0x0024


	//----- nvinfo : EIATTR_PARAM_CBANK
	.align		4
        /*0080*/ 	.byte	0x04, 0x0a
        /*0082*/ 	.short	(.L_25 - .L_24)
	.align		4
.L_24:
        /*0084*/ 	.word	index@(.nv.constant0.triton_poi_fused_add_native_layer_norm_7)
        /*0088*/ 	.short	0x0210
        /*008a*/ 	.short	0x0024


	//----- nvinfo : EIATTR_SW_WAR
	.align		4
.L_25:
        /*008c*/ 	.byte	0x04, 0x36
        /*008e*/ 	.short	(.L_27 - .L_26)
.L_26:
        /*0090*/ 	.word	0x00000008
.L_27:


//--------------------- .nv.callgraph             --------------------------
	.section	.nv.callgraph,"",@"SHT_CUDA_CALLGRAPH"
	.align	4
	.sectionentsize	8
	.align		4
        /*0000*/ 	.word	0x00000000
	.align		4
        /*0004*/ 	.word	0xffffffff
	.align		4
        /*0008*/ 	.word	0x00000000
	.align		4
        /*000c*/ 	.word	0xfffffffe
	.align		4
        /*0010*/ 	.word	0x00000000
	.align		4
        /*0014*/ 	.word	0xfffffffd
	.align		4
        /*0018*/ 	.word	0x00000000
	.align		4
        /*001c*/ 	.word	0xfffffffc


//--------------------- .text.triton_poi_fused_add_native_layer_norm_7 --------------------------
	.section	.text.triton_poi_fused_add_native_layer_norm_7,"ax",@progbits
	.align	128
        .global         triton_poi_fused_add_native_layer_norm_7
        .type           triton_poi_fused_add_native_layer_norm_7,@function
        .size           triton_poi_fused_add_native_layer_norm_7,(.L_x_1 - triton_poi_fused_add_native_layer_norm_7)
        .other          triton_poi_fused_add_native_layer_norm_7,@"STO_CUDA_ENTRY STV_DEFAULT"
triton_poi_fused_add_native_layer_norm_7:
.text.triton_poi_fused_add_native_layer_norm_7:
[----:B------:R-:W0:Y:S01]  /*0000*/  LDC R1, c[0x0][0x28] ;  /* 0x00000a00ff017b82 */ /* 0x000e220000000800 */
[----:B------:R-:W1:Y:S07]  /*0010*/  S2R R0, SR_TID.X ;  /* 0x0000000000007919 */ /* 0x000e6e0000002100 */
[----:B------:R-:W2:Y:S01]  /*0020*/  LDC.64 R8, c[0x0][0x210] ;  /* 0x00008400ff087b82 */ /* 0x000ea20000000a00 */
[----:B------:R-:W-:Y:S01]  /*0030*/  MOV R16, RZ ;  /* 0x000000ff00107202 */ /* 0x000fe20000000f00 */
[----:B------:R-:W-:Y:S01]  /*0040*/  HFMA2.MMA R15, -RZ, RZ, 0, 0 ;  /* 0x00000000ff0f7435 */ /* 0x000fe200000001ff */
[----:B------:R-:W3:Y:S01]  /*0050*/  S2R R3, SR_CTAID.X ;  /* 0x0000000000037919 */ /* 0x000ee20000002500 */
[----:B------:R-:W-:Y:S01]  /*0060*/  ULDC.64 UR4, c[0x0][0x208] ;  /* 0x0000820000047ab9 */ /* 0x000fe20000000a00 */
[----:B-1----:R-:W-:-:S04]  /*0070*/  SHF.L.U32 R0, R0, 0x1, RZ ;  /* 0x0000000100007819 */ /* 0x002fc800000006ff */
[----:B------:R-:W-:-:S04]  /*0080*/  LOP3.LUT R0, R0, 0xfe, RZ, 0xc0, !PT ;  /* 0x000000fe00007812 */ /* 0x000fc800078ec0ff */
[----:B---3--:R-:W-:-:S04]  /*0090*/  LEA R14, R3, R0, 0x8 ;  /* 0x00000000030e7211 */ /* 0x008fc800078e40ff */
[----:B------:R-:W-:Y:S01]  /*00a0*/  IADD3 R4, R14, 0x1, RZ ;  /* 0x000000010e047810 */ /* 0x000fe20007ffe0ff */
[C---:B------:R-:W-:Y:S01]  /*00b0*/  IMAD.HI R0, R14.reuse, 0x7f807f81, RZ ;  /* 0x7f807f810e007827 */ /* 0x040fe200078e02ff */
[----:B------:R-:W-:-:S04]  /*00c0*/  ISETP.GE.AND P0, PT, R14, 0x404, PT ;  /* 0x000004040e00780c */ /* 0x000fc80003f06270 */
[----:B------:R-:W-:-:S04]  /*00d0*/  SHF.R.U32.HI R3, RZ, 0x1f, R0 ;  /* 0x0000001fff037819 */ /* 0x000fc80000011600 */
[----:B------:R-:W-:Y:S01]  /*00e0*/  LEA.HI.SX32 R3, R0, R3, 0x19 ;  /* 0x0000000300037211 */ /* 0x000fe200078fcaff */
[----:B------:R-:W-:-:S04]  /*00f0*/  IMAD.HI R0, R4, 0x7f807f81, RZ ;  /* 0x7f807f8104007827 */ /* 0x000fc800078e02ff */
[----:B------:R-:W-:Y:S01]  /*0100*/  IMAD R23, R3, -0x101, R14 ;  /* 0xfffffeff03177824 */ /* 0x000fe200078e020e */
[----:B------:R-:W-:-:S04]  /*0110*/  SHF.R.U32.HI R5, RZ, 0x1f, R0 ;  /* 0x0000001fff057819 */ /* 0x000fc80000011600 */
[----:B------:R-:W-:Y:S01]  /*0120*/  LEA.HI.SX32 R10, R0, R5, 0x19 ;  /* 0x00000005000a7211 */ /* 0x000fe200078fcaff */
[----:B------:R-:W-:Y:S01]  /*0130*/  HFMA2.MMA R0, -RZ, RZ, 0, 0 ;  /* 0x00000000ff007435 */ /* 0x000fe200000001ff */
[----:B------:R-:W-:-:S03]  /*0140*/  SHF.L.U32 R23, R23, 0x2, RZ ;  /* 0x0000000217177819 */ /* 0x000fc600000006ff */
[C---:B------:R-:W-:Y:S02]  /*0150*/  IMAD R17, R10.reuse, -0x101, R4 ;  /* 0xfffffeff0a117824 */ /* 0x040fe400078e0204 */
[----:B------:R-:W-:Y:S02]  /*0160*/  IMAD R11, R3, 0x420, R23 ;  /* 0x00000420030b7824 */ /* 0x000fe400078e0217 */
[----:B------:R-:W1:Y:S01]  /*0170*/  LDC.64 R2, c[0x0][0x218] ;  /* 0x00008600ff027b82 */ /* 0x000e620000000a00 */
[----:B------:R-:W-:Y:S01]  /*0180*/  SHF.L.U32 R17, R17, 0x2, RZ ;  /* 0x0000000211117819 */ /* 0x000fe200000006ff */
[----:B--2---:R-:W-:Y:S01]  /*0190*/  IMAD.WIDE R4, R11, 0x4, R8 ;  /* 0x000000040b047825 */ /* 0x004fe200078e0208 */
[----:B------:R-:W-:Y:S02]  /*01a0*/  IADD3 R7, R11, 0x1, RZ ;  /* 0x000000010b077810 */ /* 0x000fe40007ffe0ff */
[----:B------:R-:W-:Y:S01]  /*01b0*/  IADD3 R25, R11, 0x2, RZ ;  /* 0x000000020b197810 */ /* 0x000fe20007ffe0ff */
[----:B------:R-:W-:Y:S01]  /*01c0*/  IMAD R27, R10, 0x420, R17 ;  /* 0x000004200a1b7824 */ /* 0x000fe200078e0211 */
[----:B------:R-:W-:Y:S01]  /*01d0*/  IADD3 R11, R11, 0x3, RZ ;  /* 0x000000030b0b7810 */ /* 0x000fe20007ffe0ff */
[--C-:B------:R-:W-:Y:S01]  /*01e0*/  IMAD.WIDE R6, R7, 0x4, R8.reuse ;  /* 0x0000000407067825 */ /* 0x100fe200078e0208 */
[----:B------:R2:W3:Y:S02]  /*01f0*/  @!P0 LDG.E.EL R0, desc[UR4][R4.64] ;  /* 0x0000000404008981 */ /* 0x0004e4000c2e1900 */
[----:B------:R-:W-:Y:S01]  /*0200*/  IADD3 R29, R27, 0x1, RZ ;  /* 0x000000011b1d7810 */ /* 0x000fe20007ffe0ff */
[--C-:B------:R-:W-:Y:S01]  /*0210*/  IMAD.WIDE R12, R27, 0x4, R8.reuse ;  /* 0x000000041b0c7825 */ /* 0x100fe200078e0208 */
[----:B------:R-:W-:Y:S01]  /*0220*/  IADD3 R22, R27, 0x2, RZ ;  /* 0x000000021b167810 */ /* 0x000fe20007ffe0ff */
[----:B------:R4:W5:Y:S01]  /*0230*/  @!P0 LDG.E.EL R16, desc[UR4][R6.64] ;  /* 0x0000000406108981 */ /* 0x000962000c2e1900 */
[----:B------:R-:W-:Y:S01]  /*0240*/  IADD3 R27, R27, 0x3, RZ ;  /* 0x000000031b1b7810 */ /* 0x000fe20007ffe0ff */
[----:B------:R-:W-:Y:S01]  /*0250*/  IMAD.WIDE R24, R25, 0x4, R8 ;  /* 0x0000000419187825 */ /* 0x000fe200078e0208 */
[----:B------:R-:W-:-:S02]  /*0260*/  CS2R R20, SRZ ;  /* 0x0000000000147805 */ /* 0x000fc4000001ff00 */
[----:B------:R-:W-:Y:S01]  /*0270*/  CS2R R18, SRZ ;  /* 0x0000000000127805 */ /* 0x000fe2000001ff00 */
[--C-:B------:R-:W-:Y:S01]  /*0280*/  IMAD.WIDE R10, R11, 0x4, R8.reuse ;  /* 0x000000040b0a7825 */ /* 0x100fe200078e0208 */
[----:B------:R4:W3:Y:S03]  /*0290*/  @!P0 LDG.E.EL R15, desc[UR4][R24.64] ;  /* 0x00000004180f8981 */ /* 0x0008e6000c2e1900 */
[--C-:B--2---:R-:W-:Y:S01]  /*02a0*/  IMAD.WIDE R4, R29, 0x4, R8.reuse ;  /* 0x000000041d047825 */ /* 0x104fe200078e0208 */
[----:B------:R2:W3:Y:S03]  /*02b0*/  @!P0 LDG.E.EL R20, desc[UR4][R10.64] ;  /* 0x000000040a148981 */ /* 0x0004e6000c2e1900 */
[--C-:B----4-:R-:W-:Y:S01]  /*02c0*/  IMAD.WIDE R6, R22, 0x4, R8.reuse ;  /* 0x0000000416067825 */ /* 0x110fe200078e0208 */
[----:B------:R4:W3:Y:S03]  /*02d0*/  @!P0 LDG.E.EL R19, desc[UR4][R12.64] ;  /* 0x000000040c138981 */ /* 0x0008e6000c2e1900 */
[----:B------:R-:W-:Y:S01]  /*02e0*/  IMAD.WIDE R8, R27, 0x4, R8 ;  /* 0x000000041b087825 */ /* 0x000fe200078e0208 */
[----:B------:R-:W-:Y:S01]  /*02f0*/  HFMA2.MMA R27, -RZ, RZ, 0, 0 ;  /* 0x00000000ff1b7435 */ /* 0x000fe200000001ff */
[----:B0-----:R-:W-:-:S02]  /*0300*/  CS2R R24, SRZ ;  /* 0x0000000000187805 */ /* 0x001fc4000001ff00 */
[----:B--2---:R-:W-:Y:S01]  /*0310*/  CS2R R10, SRZ ;  /* 0x00000000000a7805 */ /* 0x004fe2000001ff00 */
[--C-:B-1----:R-:W-:Y:S01]  /*0320*/  IMAD.WIDE R22, R23, 0x4, R2.reuse ;  /* 0x0000000417167825 */ /* 0x102fe200078e0202 */
[----:B------:R0:W2:Y:S01]  /*0330*/  @!P0 LDG.E.EL R21, desc[UR4][R4.64] ;  /* 0x0000000404158981 */ /* 0x0000a2000c2e1900 */
[----:B----4-:R-:W-:Y:S02]  /*0340*/  CS2R R12, SRZ ;  /* 0x00000000000c7805 */ /* 0x010fe4000001ff00 */
[----:B------:R-:W-:Y:S01]  /*0350*/  IMAD.WIDE R2, R17, 0x4, R2 ;  /* 0x0000000411027825 */ /* 0x000fe200078e0202 */
[----:B------:R-:W3:Y:S01]  /*0360*/  @!P0 LDG.E.EL R25, desc[UR4][R22.64] ;  /* 0x0000000416198981 */ /* 0x000ee2000c2e1900 */
[----:B------:R-:W-:-:S03]  /*0370*/  MOV R17, RZ ;  /* 0x000000ff00117202 */ /* 0x000fc60000000f00 */
[----:B------:R-:W5:Y:S01]  /*0380*/  @!P0 LDG.E.EL R27, desc[UR4][R22.64+0x4] ;  /* 0x00000404161b8981 */ /* 0x000f62000c2e1900 */
[----:B0-----:R-:W-:-:S03]  /*0390*/  MOV R4, RZ ;  /* 0x000000ff00047202 */ /* 0x001fc60000000f00 */
[----:B------:R-:W4:Y:S04]  /*03a0*/  @!P0 LDG.E.EL R10, desc[UR4][R2.64] ;  /* 0x00000004020a8981 */ /* 0x000f28000c2e1900 */
[----:B------:R-:W2:Y:S04]  /*03b0*/  @!P0 LDG.E.EL R12, desc[UR4][R2.64+0x4] ;  /* 0x00000404020c8981 */ /* 0x000ea8000c2e1900 */
[----:B------:R-:W2:Y:S04]  /*03c0*/  @!P0 LDG.E.EL R18, desc[UR4][R6.64] ;  /* 0x0000000406128981 */ /* 0x000ea8000c2e1900 */
[----:B------:R-:W2:Y:S04]  /*03d0*/  @!P0 LDG.E.EL R24, desc[UR4][R22.64+0x8] ;  /* 0x0000080416188981 */ /* 0x000ea8000c2e1900 */
[----:B------:R-:W2:Y:S04]  /*03e0*/  @!P0 LDG.E.EL R13, desc[UR4][R2.64+0x8] ;  /* 0x00000804020d8981 */ /* 0x000ea8000c2e1900 */
[----:B------:R-:W2:Y:S04]  /*03f0*/  @!P0 LDG.E.EL R11, desc[UR4][R22.64+0xc] ;  /* 0x00000c04160b8981 */ /* 0x000ea8000c2e1900 */
[----:B------:R0:W2:Y:S04]  /*0400*/  @!P0 LDG.E.EL R17, desc[UR4][R8.64] ;  /* 0x0000000408118981 */ /* 0x0000a8000c2e1900 */
[----:B------:R1:W2:Y:S01]  /*0410*/  @!P0 LDG.E.EL R4, desc[UR4][R2.64+0xc] ;  /* 0x00000c0402048981 */ /* 0x0002a2000c2e1900 */
[----:B0-----:R-:W0:Y:S08]  /*0420*/  LDC.64 R8, c[0x0][0x228] ;  /* 0x00008a00ff087b82 */ /* 0x001e300000000a00 */
[----:B-1----:R-:W1:Y:S01]  /*0430*/  LDC.64 R2, c[0x0][0x220] ;  /* 0x00008800ff027b82 */ /* 0x002e620000000a00 */
[----:B0-----:R-:W-:-:S04]  /*0440*/  IMAD.WIDE R8, R14, 0x4, R8 ;  /* 0x000000040e087825 */ /* 0x001fc800078e0208 */
[----:B-1----:R-:W-:-:S04]  /*0450*/  IMAD.WIDE R2, R14, 0x4, R2 ;  /* 0x000000040e027825 */ /* 0x002fc800078e0202 */
[----:B---3--:R-:W-:Y:S01]  /*0460*/  FADD R5, R25, R0 ;  /* 0x0000000019057221 */ /* 0x008fe20000000000 */
[----:B-----5:R-:W-:Y:S01]  /*0470*/  FADD R16, R27, R16 ;  /* 0x000000101b107221 */ /* 0x020fe20000000000 */
[----:B----4-:R-:W-:Y:S01]  /*0480*/  FADD R0, R10, R19 ;  /* 0x000000130a007221 */ /* 0x010fe20000000000 */
[----:B--2---:R-:W-:Y:S02]  /*0490*/  FADD R21, R12, R21 ;  /* 0x000000150c157221 */ /* 0x004fe40000000000 */
[----:B------:R-:W-:Y:S02]  /*04a0*/  FADD R6, R5, R16 ;  /* 0x0000001005067221 */ /* 0x000fe40000000000 */
[----:B------:R-:W-:Y:S01]  /*04b0*/  FADD R7, R0, R21 ;  /* 0x0000001500077221 */ /* 0x000fe20000000000 */
[----:B------:R-:W-:Y:S01]  /*04c0*/  FADD R15, R24, R15 ;  /* 0x0000000f180f7221 */ /* 0x000fe20000000000 */
[----:B------:R-:W-:-:S03]  /*04d0*/  FADD R18, R13, R18 ;  /* 0x000000120d127221 */ /* 0x000fc60000000000 */
[----:B------:R-:W-:Y:S01]  /*04e0*/  FADD R6, R6, R15 ;  /* 0x0000000f06067221 */ /* 0x000fe20000000000 */
[----:B------:R-:W-:Y:S01]  /*04f0*/  FADD R11, R11, R20 ;  /* 0x000000140b0b7221 */ /* 0x000fe20000000000 */
[----:B------:R-:W-:-:S03]  /*0500*/  FADD R7, R7, R18 ;  /* 0x0000001207077221 */ /* 0x000fc60000000000 */
[----:B------:R-:W-:Y:S01]  /*0510*/  FADD R6, R11, R6 ;  /* 0x000000060b067221 */ /* 0x000fe20000000000 */
[----:B------:R-:W-:-:S04]  /*0520*/  FADD R4, R4, R17 ;  /* 0x0000001104047221 */ /* 0x000fc80000000000 */
[----:B------:R-:W-:Y:S01]  /*0530*/  FADD R7, R4, R7 ;  /* 0x0000000704077221 */ /* 0x000fe20000000000 */
[----:B------:R-:W-:-:S03]  /*0540*/  FMUL R6, R6, 0.25 ;  /* 0x3e80000006067820 */ /* 0x000fc60000400000 */
[----:B------:R-:W-:Y:S01]  /*0550*/  FMUL R7, R7, 0.25 ;  /* 0x3e80000007077820 */ /* 0x000fe20000400000 */
[----:B------:R-:W-:-:S03]  /*0560*/  FADD R16, R16, -R6 ;  /* 0x8000000610107221 */ /* 0x000fc60000000000 */
[--C-:B------:R-:W-:Y:S01]  /*0570*/  FADD R21, R21, -R7.reuse ;  /* 0x8000000715157221 */ /* 0x100fe20000000000 */
[--C-:B------:R-:W-:Y:S01]  /*0580*/  FADD R5, R5, -R6.reuse ;  /* 0x8000000605057221 */ /* 0x100fe20000000000 */
[----:B------:R-:W-:Y:S01]  /*0590*/  FMUL R16, R16, R16 ;  /* 0x0000001010107220 */ /* 0x000fe20000400000 */
[--C-:B------:R-:W-:Y:S01]  /*05a0*/  FADD R0, R0, -R7.reuse ;  /* 0x8000000700007221 */ /* 0x100fe20000000000 */
[----:B------:R-:W-:Y:S01]  /*05b0*/  FMUL R21, R21, R21 ;  /* 0x0000001515157220 */ /* 0x000fe20000400000 */
[----:B------:R-:W-:Y:S01]  /*05c0*/  FADD R15, R15, -R6 ;  /* 0x800000060f0f7221 */ /* 0x000fe20000000000 */
[----:B------:R-:W-:Y:S01]  /*05d0*/  FFMA R16, R5, R5, R16 ;  /* 0x0000000505107223 */ /* 0x000fe20000000010 */
[----:B------:R-:W-:Y:S01]  /*05e0*/  FADD R18, R18, -R7 ;  /* 0x8000000712127221 */ /* 0x000fe20000000000 */
[----:B------:R-:W-:Y:S01]  /*05f0*/  FFMA R21, R0, R0, R21 ;  /* 0x0000000000157223 */ /* 0x000fe20000000015 */
[----:B------:R-:W-:Y:S01]  /*0600*/  FADD R11, R11, -R6 ;  /* 0x800000060b0b7221 */ /* 0x000fe20000000000 */
[----:B------:R-:W-:Y:S01]  /*0610*/  FFMA R16, R15, R15, R16 ;  /* 0x0000000f0f107223 */ /* 0x000fe20000000010 */
[----:B------:R-:W-:Y:S01]  /*0620*/  FADD R4, R4, -R7 ;  /* 0x8000000704047221 */ /* 0x000fe20000000000 */
[----:B------:R-:W-:Y:S01]  /*0630*/  FFMA R21, R18, R18, R21 ;  /* 0x0000001212157223 */ /* 0x000fe20000000015 */
[----:B------:R0:W-:Y:S01]  /*0640*/  @!P0 STG.E.64 desc[UR4][R2.64], R6 ;  /* 0x0000000602008986 */ /* 0x0001e2000c101b04 */
[----:B------:R-:W-:-:S02]  /*0650*/  FFMA R16, R11, R11, R16 ;  /* 0x0000000b0b107223 */ /* 0x000fc40000000010 */
[----:B------:R-:W-:Y:S01]  /*0660*/  FFMA R21, R4, R4, R21 ;  /* 0x0000000404157223 */ /* 0x000fe20000000015 */
[----:B0-----:R-:W-:Y:S06]  /*0670*/  @P0 EXIT ;  /* 0x000000000000094d */ /* 0x001fec0003800000 */
[----:B------:R-:W-:Y:S01]  /*0680*/  FMUL R16, R16, 0.25 ;  /* 0x3e80000010107820 */ /* 0x000fe20000400000 */
[----:B------:R-:W-:-:S05]  /*0690*/  FMUL R17, R21, 0.25 ;  /* 0x3e80000015117820 */ /* 0x000fca0000400000 */
[----:B------:R-:W-:Y:S01]  /*06a0*/  STG.E.64 desc[UR4][R8.64], R16 ;  /* 0x0000001008007986 */ /* 0x000fe2000c101b04 */
[----:B------:R-:W-:Y:S05]  /*06b0*/  EXIT ;  /* 0x000000000000794d */ /* 0x000fea0003800000 */
.L_x_0:
[----:B------:R-:W-:-:S00]  /*06c0*/  BRA `(.L_x_0) ;  /* 0xfffffffc00fc7947 */ /* 0x000fc0000383ffff */
[----:B------:R-:W-:-:S00]  /*06d0*/  NOP ;  /* 0x0000000000007918 */ /* 0x000fc00000000000 */
        /* <DEDUP_REMOVED lines=10> */
.L_x_1:


//--------------------- .nv.constant0.triton_poi_fused_add_native_layer_norm_7 --------------------------
	.section	.nv.constant0.triton_poi_fused_add_native_layer_norm_7,"a",@progbits
	.sectionflags	@""
	.align	4
.nv.constant0.triton_poi_fused_add_native_layer_norm_7:
	.zero		564
